//
// Generated by NVIDIA NVVM Compiler
//
// Compiler Build ID: CL-36424714
// Cuda compilation tools, release 13.0, V13.0.88
// Based on NVVM 20.0.0
//

.version 9.0
.target sm_100
.address_size 64

	// .globl	_Z5ratioPK4int2PS_PK6float2S5_

.visible .entry _Z5ratioPK4int2PS_PK6float2S5_(
	.param .u64 .ptr .align 1 _Z5ratioPK4int2PS_PK6float2S5__param_0,
	.param .u64 .ptr .align 1 _Z5ratioPK4int2PS_PK6float2S5__param_1,
	.param .u64 .ptr .align 1 _Z5ratioPK4int2PS_PK6float2S5__param_2,
	.param .u64 .ptr .align 1 _Z5ratioPK4int2PS_PK6float2S5__param_3
)
{


	ret;

}


// ===== COMPILED SASS (sm_100) =====

	.target	sm_100

	.elftype	@"ET_EXEC"


//--------------------- .note.nv.tkinfo           --------------------------
	.section	.note.nv.tkinfo,"",@"SHT_NOTE"
	.sectionflags	@"SHF_NOTE_NV_TKINFO"
	.tkinfo
        /*0018*/ 	.word	0x00000002
        /*0030*/ 	.string	""
        /*0030*/ 	.string	"ptxas"
        /*0030*/ 	.string	"Cuda compilation tools, release 13.0, V13.0.88"
        /*0030*/ 	.string	"Build cuda_13.0.r13.0/compiler.36424714_0"
        /*0030*/ 	.string	"-arch sm_100 -m 64 "



//--------------------- .note.nv.cuinfo           --------------------------
	.section	.note.nv.cuinfo,"",@"SHT_NOTE"
	.sectionflags	@"SHF_NOTE_NV_CUINFO"
        /*0018*/ 	.short	0x0002
        /*001a*/ 	.short	0x0064
        /*001c*/ 	.short	0x0082
	.zero		2


//--------------------- .nv.info                  --------------------------
	.section	.nv.info,"",@"SHT_CUDA_INFO"
	.align	4


	//----- nvinfo : EIATTR_REGCOUNT
	.align		4
        /*0000*/ 	.byte	0x04, 0x2f
        /*0002*/ 	.short	(.L_1 - .L_0)
	.align		4
.L_0:
        /*0004*/ 	.word	index@(_Z5ratioPK4int2PS_PK6float2S5_)
        /*0008*/ 	.word	0x00000004


	//----- nvinfo : EIATTR_FRAME_SIZE
	.align		4
.L_1:
        /*000c*/ 	.byte	0x04, 0x11
        /*000e*/ 	.short	(.L_3 - .L_2)
	.align		4
.L_2:
        /*0010*/ 	.word	index@(_Z5ratioPK4int2PS_PK6float2S5_)
        /*0014*/ 	.word	0x00000000


	//----- nvinfo : EIATTR_MIN_STACK_SIZE
	.align		4
.L_3:
        /*0018*/ 	.byte	0x04, 0x12
        /*001a*/ 	.short	(.L_5 - .L_4)
	.align		4
.L_4:
        /*001c*/ 	.word	index@(_Z5ratioPK4int2PS_PK6float2S5_)
        /*0020*/ 	.word	0x00000000
.L_5:


//--------------------- .nv.compat                --------------------------
	.section	.nv.compat,"",@"SHT_CUDA_COMPAT_INFO"
	.align	4
        /*0000*/ 	.byte	0x02, 0x09, 0x00, 0x00, 0x02, 0x02, 0x01, 0x00, 0x02, 0x05, 0x05, 0x00, 0x03, 0x07, 0x01, 0x01
        /*0010*/ 	.byte	0x02, 0x03, 0x00, 0x00, 0x02, 0x06, 0x01, 0x00, 0x04, 0x0b, 0x08, 0x00, 0x09, 0x00, 0x00, 0x00
        /*0020*/ 	.byte	0x00, 0x00, 0x00, 0x00


//--------------------- .nv.info._Z5ratioPK4int2PS_PK6float2S5_ --------------------------
	.section	.nv.info._Z5ratioPK4int2PS_PK6float2S5_,"",@"SHT_CUDA_INFO"
	.sectionflags	@""
	.align	4


	//----- nvinfo : EIATTR_CUDA_API_VERSION
	.align		4
        /*0000*/ 	.byte	0x04, 0x37
        /*0002*/ 	.short	(.L_7 - .L_6)
.L_6:
        /*0004*/ 	.word	0x00000082


	//----- nvinfo : EIATTR_KPARAM_INFO
	.align		4
.L_7:
        /*0008*/ 	.byte	0x04, 0x17
        /*000a*/ 	.short	(.L_9 - .L_8)
.L_8:
        /*000c*/ 	.word	0x00000000
        /*0010*/ 	.short	0x0003
        /*0012*/ 	.short	0x0018
        /*0014*/ 	.byte	0x00, 0xf5, 0x21, 0x00


	//----- nvinfo : EIATTR_KPARAM_INFO
	.align		4
.L_9:
        /*0018*/ 	.byte	0x04, 0x17
        /*001a*/ 	.short	(.L_11 - .L_10)
.L_10:
        /*001c*/ 	.word	0x00000000
        /*0020*/ 	.short	0x0002
        /*0022*/ 	.short	0x0010
        /*0024*/ 	.byte	0x00, 0xf5, 0x21, 0x00


	//----- nvinfo : EIATTR_KPARAM_INFO
	.align		4
.L_11:
        /*0028*/ 	.byte	0x04, 0x17
        /*002a*/ 	.short	(.L_13 - .L_12)
.L_12:
        /*002c*/ 	.word	0x00000000
        /*0030*/ 	.short	0x0001
        /*0032*/ 	.short	0x0008
        /*0034*/ 	.byte	0x00, 0xf5, 0x21, 0x00


	//----- nvinfo : EIATTR_KPARAM_INFO
	.align		4
.L_13:
        /*0038*/ 	.byte	0x04, 0x17
        /*003a*/ 	.short	(.L_15 - .L_14)
.L_14:
        /*003c*/ 	.word	0x00000000
        /*0040*/ 	.short	0x0000
        /*0042*/ 	.short	0x0000
        /*0044*/ 	.byte	0x00, 0xf5, 0x21, 0x00


	//----- nvinfo : EIATTR_SPARSE_MMA_MASK
	.align		4
.L_15:
        /*0048*/ 	.byte	0x03, 0x50
        /*004a*/ 	.short	0x0000


	//----- nvinfo : EIATTR_MAXREG_COUNT
	.align		4
        /*004c*/ 	.byte	0x03, 0x1b
        /*004e*/ 	.short	0x00ff


	//----- nvinfo : EIATTR_MERCURY_ISA_VERSION
	.align		4
        /*0050*/ 	.byte	0x03, 0x5f
        /*0052*/ 	.short	0x0101


	//----- nvinfo : EIATTR_VRC_CTA_INIT_COUNT
	.align		4
        /*0054*/ 	.byte	0x02, 0x4a
	.zero		1
	.zero		1


	//----- nvinfo : EIATTR_EXIT_INSTR_OFFSETS
	.align		4
        /*0058*/ 	.byte	0x04, 0x1c
        /*005a*/ 	.short	(.L_17 - .L_16)


	//   ....[0]....
.L_16:
        /*005c*/ 	.word	0x00000010


	//----- nvinfo : EIATTR_CBANK_PARAM_SIZE
	.align		4
.L_17:
        /*0060*/ 	.byte	0x03, 0x19
        /*0062*/ 	.short	0x0020


	//----- nvinfo : EIATTR_PARAM_CBANK
	.align		4
        /*0064*/ 	.byte	0x04, 0x0a
        /*0066*/ 	.short	(.L_19 - .L_18)
	.align		4
.L_18:
        /*0068*/ 	.word	index@(.nv.constant0._Z5ratioPK4int2PS_PK6float2S5_)
        /*006c*/ 	.short	0x0380
        /*006e*/ 	.short	0x0020


	//----- nvinfo : EIATTR_SW_WAR
	.align		4
.L_19:
        /*0070*/ 	.byte	0x04, 0x36
        /*0072*/ 	.short	(.L_21 - .L_20)
.L_20:
        /*0074*/ 	.word	0x00000008
.L_21:


//--------------------- .nv.callgraph             --------------------------
	.section	.nv.callgraph,"",@"SHT_CUDA_CALLGRAPH"
	.align	4
	.sectionentsize	8
	.align		4
        /*0000*/ 	.word	0x00000000
	.align		4
        /*0004*/ 	.word	0xffffffff
	.align		4
        /*0008*/ 	.word	0x00000000
	.align		4
        /*000c*/ 	.word	0xfffffffe
	.align		4
        /*0010*/ 	.word	0x00000000
	.align		4
        /*0014*/ 	.word	0xfffffffd
	.align		4
        /*0018*/ 	.word	0x00000000
	.align		4
        /*001c*/ 	.word	0xfffffffc


//--------------------- .text._Z5ratioPK4int2PS_PK6float2S5_ --------------------------
	.section	.text._Z5ratioPK4int2PS_PK6float2S5_,"ax",@progbits
	.align	128
        .global         _Z5ratioPK4int2PS_PK6float2S5_
        .type           _Z5ratioPK4int2PS_PK6float2S5_,@function
        .size           _Z5ratioPK4int2PS_PK6float2S5_,(.L_x_1 - _Z5ratioPK4int2PS_PK6float2S5_)
        .other          _Z5ratioPK4int2PS_PK6float2S5_,@"STO_CUDA_ENTRY STV_DEFAULT"
_Z5ratioPK4int2PS_PK6float2S5_:
.text._Z5ratioPK4int2PS_PK6float2S5_:
[----:B------:R-:W-:Y:S01]  /*0000*/  LDC R1, c[0x0][0x37c] ;  /* 0x0000df00ff017b82 */ /* 0x000fe20000000800 */
[----:B------:R-:W-:Y:S05]  /*0010*/  EXIT ;  /* 0x000000000000794d */ /* 0x000fea0003800000 */
.L_x_0:
[----:B------:R-:W-:-:S00]  /*0020*/  BRA `(.L_x_0) ;  /* 0xfffffffc00fc7947 */ /* 0x000fc0000383ffff */
[----:B------:R-:W-:-:S00]  /*0030*/  NOP ;  /* 0x0000000000007918 */ /* 0x000fc00000000000 */
        /* <DEDUP_REMOVED lines=12> */
.L_x_1:


//--------------------- .nv.shared.reserved.0     --------------------------
	.section	.nv.shared.reserved.0,"aw",@nobits
	.weak		__nv_reservedSMEM_offset_0_alias
	.size		__nv_reservedSMEM_offset_0_alias, 0, 64
	.other		__nv_reservedSMEM_offset_0_alias,@"STO_CUDA_RESERVED_SHARED STV_DEFAULT"
__nv_reservedSMEM_offset_0_alias:
	.zero		0
	.zero		64


//--------------------- .nv.constant0._Z5ratioPK4int2PS_PK6float2S5_ --------------------------
	.section	.nv.constant0._Z5ratioPK4int2PS_PK6float2S5_,"a",@progbits
	.sectionflags	@""
	.align	4
.nv.constant0._Z5ratioPK4int2PS_PK6float2S5_:
	.zero		928


//--------------------- SYMBOLS --------------------------

	.type		.nv.reservedSmem.offset0,@object
	.size		.nv.reservedSmem.offset0,0x4
